//
// Generated by NVIDIA NVVM Compiler
//
// Compiler Build ID: CL-36424714
// Cuda compilation tools, release 13.0, V13.0.88
// Based on NVVM 20.0.0
//

.version 9.0
.target sm_100
.address_size 64

	// .globl	_Z11multiMatrixPiS_S_i
// _ZZ11multiMatrixPiS_S_iE3s_a has been demoted
// _ZZ11multiMatrixPiS_S_iE3s_b has been demoted

.visible .entry _Z11multiMatrixPiS_S_i(
	.param .u64 .ptr .align 1 _Z11multiMatrixPiS_S_i_param_0,
	.param .u64 .ptr .align 1 _Z11multiMatrixPiS_S_i_param_1,
	.param .u64 .ptr .align 1 _Z11multiMatrixPiS_S_i_param_2,
	.param .u32 _Z11multiMatrixPiS_S_i_param_3
)
{
	.reg .pred 	%p<39>;
	.reg .b32 	%r<143>;
	.reg .b64 	%rd<13>;
	// demoted variable
	.shared .align 4 .b8 _ZZ11multiMatrixPiS_S_iE3s_a[1024];
	// demoted variable
	.shared .align 4 .b8 _ZZ11multiMatrixPiS_S_iE3s_b[1024];
	ld.param.u64 	%rd5, [_Z11multiMatrixPiS_S_i_param_0];
	ld.param.u64 	%rd6, [_Z11multiMatrixPiS_S_i_param_1];
	ld.param.u64 	%rd4, [_Z11multiMatrixPiS_S_i_param_2];
	ld.param.u32 	%r71, [_Z11multiMatrixPiS_S_i_param_3];
	cvta.to.global.u64 	%rd1, %rd6;
	cvta.to.global.u64 	%rd2, %rd5;
	mov.u32 	%r72, %tid.x;
	mov.u32 	%r73, %ntid.x;
	mov.u32 	%r74, %ctaid.x;
	mad.lo.s32 	%r75, %r73, %r74, %r72;
	mov.u32 	%r76, %tid.y;
	mov.u32 	%r77, %ntid.y;
	mov.u32 	%r78, %ctaid.y;
	mad.lo.s32 	%r79, %r77, %r78, %r76;
	mul.lo.s32 	%r80, %r71, %r79;
	add.s32 	%r1, %r80, %r75;
	mov.u32 	%r81, %nctaid.x;
	mul.lo.s32 	%r2, %r71, %r71;
	shl.b32 	%r82, %r76, 6;
	mov.u32 	%r83, _ZZ11multiMatrixPiS_S_iE3s_a;
	add.s32 	%r3, %r83, %r82;
	shl.b32 	%r84, %r72, 2;
	add.s32 	%r4, %r3, %r84;
	mov.u32 	%r85, _ZZ11multiMatrixPiS_S_iE3s_b;
	add.s32 	%r6, %r85, %r84;
	add.s32 	%r5, %r6, %r82;
	max.s32 	%r86, %r75, %r79;
	setp.lt.s32 	%p1, %r86, %r71;
	neg.s32 	%r123, %r81;
	add.s32 	%r122, %r72, %r80;
	mad.lo.s32 	%r121, %r76, %r71, %r75;
	shl.b32 	%r10, %r71, 4;
	mov.b32 	%r128, 0;
	not.pred 	%p4, %p1;
$L__BB0_1:
	mul.wide.s32 	%rd7, %r122, 4;
	add.s64 	%rd3, %rd2, %rd7;
	setp.ge.s32 	%p2, %r122, %r2;
	mov.b32 	%r125, 0;
	@%p2 bra 	$L__BB0_3;
	ld.global.u32 	%r125, [%rd3];
$L__BB0_3:
	st.shared.u32 	[%r4], %r125;
	setp.ge.s32 	%p3, %r121, %r2;
	mov.b32 	%r126, 0;
	@%p3 bra 	$L__BB0_5;
	mul.wide.s32 	%rd8, %r121, 4;
	add.s64 	%rd9, %rd1, %rd8;
	ld.global.u32 	%r126, [%rd9];
$L__BB0_5:
	st.shared.u32 	[%r5], %r126;
	bar.sync 	0;
	@%p4 bra 	$L__BB0_54;
	ld.shared.u32 	%r19, [%r3];
	setp.eq.s32 	%p5, %r19, 0;
	@%p5 bra 	$L__BB0_9;
	ld.shared.u32 	%r89, [%r6];
	setp.eq.s32 	%p6, %r89, 0;
	@%p6 bra 	$L__BB0_9;
	ld.shared.u32 	%r90, [_ZZ11multiMatrixPiS_S_iE3s_b];
	mad.lo.s32 	%r128, %r90, %r19, %r128;
$L__BB0_9:
	ld.shared.u32 	%r22, [%r3+4];
	setp.eq.s32 	%p7, %r22, 0;
	@%p7 bra 	$L__BB0_12;
	ld.shared.u32 	%r91, [%r6+64];
	setp.eq.s32 	%p8, %r91, 0;
	@%p8 bra 	$L__BB0_12;
	ld.shared.u32 	%r92, [_ZZ11multiMatrixPiS_S_iE3s_b+68];
	mad.lo.s32 	%r128, %r92, %r22, %r128;
$L__BB0_12:
	ld.shared.u32 	%r25, [%r3+8];
	setp.eq.s32 	%p9, %r25, 0;
	@%p9 bra 	$L__BB0_15;
	ld.shared.u32 	%r93, [%r6+128];
	setp.eq.s32 	%p10, %r93, 0;
	@%p10 bra 	$L__BB0_15;
	ld.shared.u32 	%r94, [_ZZ11multiMatrixPiS_S_iE3s_b+136];
	mad.lo.s32 	%r128, %r94, %r25, %r128;
$L__BB0_15:
	ld.shared.u32 	%r28, [%r3+12];
	setp.eq.s32 	%p11, %r28, 0;
	@%p11 bra 	$L__BB0_18;
	ld.shared.u32 	%r95, [%r6+192];
	setp.eq.s32 	%p12, %r95, 0;
	@%p12 bra 	$L__BB0_18;
	ld.shared.u32 	%r96, [_ZZ11multiMatrixPiS_S_iE3s_b+204];
	mad.lo.s32 	%r128, %r96, %r28, %r128;
$L__BB0_18:
	ld.shared.u32 	%r31, [%r3+16];
	setp.eq.s32 	%p13, %r31, 0;
	@%p13 bra 	$L__BB0_21;
	ld.shared.u32 	%r97, [%r6+256];
	setp.eq.s32 	%p14, %r97, 0;
	@%p14 bra 	$L__BB0_21;
	ld.shared.u32 	%r98, [_ZZ11multiMatrixPiS_S_iE3s_b+272];
	mad.lo.s32 	%r128, %r98, %r31, %r128;
$L__BB0_21:
	ld.shared.u32 	%r34, [%r3+20];
	setp.eq.s32 	%p15, %r34, 0;
	@%p15 bra 	$L__BB0_24;
	ld.shared.u32 	%r99, [%r6+320];
	setp.eq.s32 	%p16, %r99, 0;
	@%p16 bra 	$L__BB0_24;
	ld.shared.u32 	%r100, [_ZZ11multiMatrixPiS_S_iE3s_b+340];
	mad.lo.s32 	%r128, %r100, %r34, %r128;
$L__BB0_24:
	ld.shared.u32 	%r37, [%r3+24];
	setp.eq.s32 	%p17, %r37, 0;
	@%p17 bra 	$L__BB0_27;
	ld.shared.u32 	%r101, [%r6+384];
	setp.eq.s32 	%p18, %r101, 0;
	@%p18 bra 	$L__BB0_27;
	ld.shared.u32 	%r102, [_ZZ11multiMatrixPiS_S_iE3s_b+408];
	mad.lo.s32 	%r128, %r102, %r37, %r128;
$L__BB0_27:
	ld.shared.u32 	%r40, [%r3+28];
	setp.eq.s32 	%p19, %r40, 0;
	@%p19 bra 	$L__BB0_30;
	ld.shared.u32 	%r103, [%r6+448];
	setp.eq.s32 	%p20, %r103, 0;
	@%p20 bra 	$L__BB0_30;
	ld.shared.u32 	%r104, [_ZZ11multiMatrixPiS_S_iE3s_b+476];
	mad.lo.s32 	%r128, %r104, %r40, %r128;
$L__BB0_30:
	ld.shared.u32 	%r43, [%r3+32];
	setp.eq.s32 	%p21, %r43, 0;
	@%p21 bra 	$L__BB0_33;
	ld.shared.u32 	%r105, [%r6+512];
	setp.eq.s32 	%p22, %r105, 0;
	@%p22 bra 	$L__BB0_33;
	ld.shared.u32 	%r106, [_ZZ11multiMatrixPiS_S_iE3s_b+544];
	mad.lo.s32 	%r128, %r106, %r43, %r128;
$L__BB0_33:
	ld.shared.u32 	%r46, [%r3+36];
	setp.eq.s32 	%p23, %r46, 0;
	@%p23 bra 	$L__BB0_36;
	ld.shared.u32 	%r107, [%r6+576];
	setp.eq.s32 	%p24, %r107, 0;
	@%p24 bra 	$L__BB0_36;
	ld.shared.u32 	%r108, [_ZZ11multiMatrixPiS_S_iE3s_b+612];
	mad.lo.s32 	%r128, %r108, %r46, %r128;
$L__BB0_36:
	ld.shared.u32 	%r49, [%r3+40];
	setp.eq.s32 	%p25, %r49, 0;
	@%p25 bra 	$L__BB0_39;
	ld.shared.u32 	%r109, [%r6+640];
	setp.eq.s32 	%p26, %r109, 0;
	@%p26 bra 	$L__BB0_39;
	ld.shared.u32 	%r110, [_ZZ11multiMatrixPiS_S_iE3s_b+680];
	mad.lo.s32 	%r128, %r110, %r49, %r128;
$L__BB0_39:
	ld.shared.u32 	%r52, [%r3+44];
	setp.eq.s32 	%p27, %r52, 0;
	@%p27 bra 	$L__BB0_42;
	ld.shared.u32 	%r111, [%r6+704];
	setp.eq.s32 	%p28, %r111, 0;
	@%p28 bra 	$L__BB0_42;
	ld.shared.u32 	%r112, [_ZZ11multiMatrixPiS_S_iE3s_b+748];
	mad.lo.s32 	%r128, %r112, %r52, %r128;
$L__BB0_42:
	ld.shared.u32 	%r55, [%r3+48];
	setp.eq.s32 	%p29, %r55, 0;
	@%p29 bra 	$L__BB0_45;
	ld.shared.u32 	%r113, [%r6+768];
	setp.eq.s32 	%p30, %r113, 0;
	@%p30 bra 	$L__BB0_45;
	ld.shared.u32 	%r114, [_ZZ11multiMatrixPiS_S_iE3s_b+816];
	mad.lo.s32 	%r128, %r114, %r55, %r128;
$L__BB0_45:
	ld.shared.u32 	%r58, [%r3+52];
	setp.eq.s32 	%p31, %r58, 0;
	@%p31 bra 	$L__BB0_48;
	ld.shared.u32 	%r115, [%r6+832];
	setp.eq.s32 	%p32, %r115, 0;
	@%p32 bra 	$L__BB0_48;
	ld.shared.u32 	%r116, [_ZZ11multiMatrixPiS_S_iE3s_b+884];
	mad.lo.s32 	%r128, %r116, %r58, %r128;
$L__BB0_48:
	ld.shared.u32 	%r61, [%r3+56];
	setp.eq.s32 	%p33, %r61, 0;
	@%p33 bra 	$L__BB0_51;
	ld.shared.u32 	%r117, [%r6+896];
	setp.eq.s32 	%p34, %r117, 0;
	@%p34 bra 	$L__BB0_51;
	ld.shared.u32 	%r118, [_ZZ11multiMatrixPiS_S_iE3s_b+952];
	mad.lo.s32 	%r128, %r118, %r61, %r128;
$L__BB0_51:
	ld.shared.u32 	%r64, [%r3+60];
	setp.eq.s32 	%p35, %r64, 0;
	@%p35 bra 	$L__BB0_54;
	ld.shared.u32 	%r119, [%r6+960];
	setp.eq.s32 	%p36, %r119, 0;
	@%p36 bra 	$L__BB0_54;
	ld.shared.u32 	%r120, [_ZZ11multiMatrixPiS_S_iE3s_b+1020];
	mad.lo.s32 	%r128, %r120, %r64, %r128;
$L__BB0_54:
	bar.sync 	0;
	add.s32 	%r123, %r123, 1;
	setp.ne.s32 	%p37, %r123, 0;
	add.s32 	%r122, %r122, 16;
	add.s32 	%r121, %r121, %r10;
	@%p37 bra 	$L__BB0_1;
	bar.sync 	0;
	@%p4 bra 	$L__BB0_57;
	cvta.to.global.u64 	%rd10, %rd4;
	mul.wide.s32 	%rd11, %r1, 4;
	add.s64 	%rd12, %rd10, %rd11;
	st.global.u32 	[%rd12], %r128;
$L__BB0_57:
	ret;

}


// ===== COMPILED SASS (sm_100) =====

	.target	sm_100

	.elftype	@"ET_EXEC"


//--------------------- .note.nv.tkinfo           --------------------------
	.section	.note.nv.tkinfo,"",@"SHT_NOTE"
	.sectionflags	@"SHF_NOTE_NV_TKINFO"
	.tkinfo
        /*0018*/ 	.word	0x00000002
        /*0030*/ 	.string	""
        /*0030*/ 	.string	"ptxas"
        /*0030*/ 	.string	"Cuda compilation tools, release 13.0, V13.0.88"
        /*0030*/ 	.string	"Build cuda_13.0.r13.0/compiler.36424714_0"
        /*0030*/ 	.string	"-arch sm_100 -m 64 "



//--------------------- .note.nv.cuinfo           --------------------------
	.section	.note.nv.cuinfo,"",@"SHT_NOTE"
	.sectionflags	@"SHF_NOTE_NV_CUINFO"
        /*0018*/ 	.short	0x0002
        /*001a*/ 	.short	0x0064
        /*001c*/ 	.short	0x0082
	.zero		2


//--------------------- .nv.info                  --------------------------
	.section	.nv.info,"",@"SHT_CUDA_INFO"
	.align	4


	//----- nvinfo : EIATTR_REGCOUNT
	.align		4
        /*0000*/ 	.byte	0x04, 0x2f
        /*0002*/ 	.short	(.L_1 - .L_0)
	.align		4
.L_0:
        /*0004*/ 	.word	index@(_Z11multiMatrixPiS_S_i)
        /*0008*/ 	.word	0x0000001c


	//----- nvinfo : EIATTR_FRAME_SIZE
	.align		4
.L_1:
        /*000c*/ 	.byte	0x04, 0x11
        /*000e*/ 	.short	(.L_3 - .L_2)
	.align		4
.L_2:
        /*0010*/ 	.word	index@(_Z11multiMatrixPiS_S_i)
        /*0014*/ 	.word	0x00000000


	//----- nvinfo : EIATTR_MIN_STACK_SIZE
	.align		4
.L_3:
        /*0018*/ 	.byte	0x04, 0x12
        /*001a*/ 	.short	(.L_5 - .L_4)
	.align		4
.L_4:
        /*001c*/ 	.word	index@(_Z11multiMatrixPiS_S_i)
        /*0020*/ 	.word	0x00000000
.L_5:


//--------------------- .nv.compat                --------------------------
	.section	.nv.compat,"",@"SHT_CUDA_COMPAT_INFO"
	.align	4
        /*0000*/ 	.byte	0x02, 0x09, 0x00, 0x00, 0x02, 0x02, 0x01, 0x00, 0x02, 0x05, 0x05, 0x00, 0x03, 0x07, 0x01, 0x01
        /*0010*/ 	.byte	0x02, 0x03, 0x00, 0x00, 0x02, 0x06, 0x01, 0x00, 0x04, 0x0b, 0x08, 0x00, 0x09, 0x00, 0x00, 0x00
        /*0020*/ 	.byte	0x00, 0x00, 0x00, 0x00


//--------------------- .nv.info._Z11multiMatrixPiS_S_i --------------------------
	.section	.nv.info._Z11multiMatrixPiS_S_i,"",@"SHT_CUDA_INFO"
	.sectionflags	@""
	.align	4


	//----- nvinfo : EIATTR_CUDA_API_VERSION
	.align		4
        /*0000*/ 	.byte	0x04, 0x37
        /*0002*/ 	.short	(.L_7 - .L_6)
.L_6:
        /*0004*/ 	.word	0x00000082


	//----- nvinfo : EIATTR_KPARAM_INFO
	.align		4
.L_7:
        /*0008*/ 	.byte	0x04, 0x17
        /*000a*/ 	.short	(.L_9 - .L_8)
.L_8:
        /*000c*/ 	.word	0x00000000
        /*0010*/ 	.short	0x0003
        /*0012*/ 	.short	0x0018
        /*0014*/ 	.byte	0x00, 0xf0, 0x11, 0x00


	//----- nvinfo : EIATTR_KPARAM_INFO
	.align		4
.L_9:
        /*0018*/ 	.byte	0x04, 0x17
        /*001a*/ 	.short	(.L_11 - .L_10)
.L_10:
        /*001c*/ 	.word	0x00000000
        /*0020*/ 	.short	0x0002
        /*0022*/ 	.short	0x0010
        /*0024*/ 	.byte	0x00, 0xf5, 0x21, 0x00


	//----- nvinfo : EIATTR_KPARAM_INFO
	.align		4
.L_11:
        /*0028*/ 	.byte	0x04, 0x17
        /*002a*/ 	.short	(.L_13 - .L_12)
.L_12:
        /*002c*/ 	.word	0x00000000
        /*0030*/ 	.short	0x0001
        /*0032*/ 	.short	0x0008
        /*0034*/ 	.byte	0x00, 0xf5, 0x21, 0x00


	//----- nvinfo : EIATTR_KPARAM_INFO
	.align		4
.L_13:
        /*0038*/ 	.byte	0x04, 0x17
        /*003a*/ 	.short	(.L_15 - .L_14)
.L_14:
        /*003c*/ 	.word	0x00000000
        /*0040*/ 	.short	0x0000
        /*0042*/ 	.short	0x0000
        /*0044*/ 	.byte	0x00, 0xf5, 0x21, 0x00


	//----- nvinfo : EIATTR_SPARSE_MMA_MASK
	.align		4
.L_15:
        /*0048*/ 	.byte	0x03, 0x50
        /*004a*/ 	.short	0x0000


	//----- nvinfo : EIATTR_MAXREG_COUNT
	.align		4
        /*004c*/ 	.byte	0x03, 0x1b
        /*004e*/ 	.short	0x00ff


	//----- nvinfo : EIATTR_NUM_BARRIERS
	.align		4
        /*0050*/ 	.byte	0x02, 0x4c
        /*0052*/ 	.byte	0x01
	.zero		1


	//----- nvinfo : EIATTR_MERCURY_ISA_VERSION
	.align		4
        /*0054*/ 	.byte	0x03, 0x5f
        /*0056*/ 	.short	0x0101


	//----- nvinfo : EIATTR_VRC_CTA_INIT_COUNT
	.align		4
        /*0058*/ 	.byte	0x02, 0x4a
	.zero		1
	.zero		1


	//----- nvinfo : EIATTR_EXIT_INSTR_OFFSETS
	.align		4
        /*005c*/ 	.byte	0x04, 0x1c
        /*005e*/ 	.short	(.L_17 - .L_16)


	//   ....[0]....
.L_16:
        /*0060*/ 	.word	0x00000e60


	//   ....[1]....
        /*0064*/ 	.word	0x00000ea0


	//----- nvinfo : EIATTR_CRS_STACK_SIZE
	.align		4
.L_17:
        /*0068*/ 	.byte	0x04, 0x1e
        /*006a*/ 	.short	(.L_19 - .L_18)
.L_18:
        /*006c*/ 	.word	0x00000000


	//----- nvinfo : EIATTR_CBANK_PARAM_SIZE
	.align		4
.L_19:
        /*0070*/ 	.byte	0x03, 0x19
        /*0072*/ 	.short	0x001c


	//----- nvinfo : EIATTR_PARAM_CBANK
	.align		4
        /*0074*/ 	.byte	0x04, 0x0a
        /*0076*/ 	.short	(.L_21 - .L_20)
	.align		4
.L_20:
        /*0078*/ 	.word	index@(.nv.constant0._Z11multiMatrixPiS_S_i)
        /*007c*/ 	.short	0x0380
        /*007e*/ 	.short	0x001c


	//----- nvinfo : EIATTR_SW_WAR
	.align		4
.L_21:
        /*0080*/ 	.byte	0x04, 0x36
        /*0082*/ 	.short	(.L_23 - .L_22)
.L_22:
        /*0084*/ 	.word	0x00000008
.L_23:


//--------------------- .nv.callgraph             --------------------------
	.section	.nv.callgraph,"",@"SHT_CUDA_CALLGRAPH"
	.align	4
	.sectionentsize	8
	.align		4
        /*0000*/ 	.word	0x00000000
	.align		4
        /*0004*/ 	.word	0xffffffff
	.align		4
        /*0008*/ 	.word	0x00000000
	.align		4
        /*000c*/ 	.word	0xfffffffe
	.align		4
        /*0010*/ 	.word	0x00000000
	.align		4
        /*0014*/ 	.word	0xfffffffd
	.align		4
        /*0018*/ 	.word	0x00000000
	.align		4
        /*001c*/ 	.word	0xfffffffc


//--------------------- .text._Z11multiMatrixPiS_S_i --------------------------
	.section	.text._Z11multiMatrixPiS_S_i,"ax",@progbits
	.align	128
        .global         _Z11multiMatrixPiS_S_i
        .type           _Z11multiMatrixPiS_S_i,@function
        .size           _Z11multiMatrixPiS_S_i,(.L_x_34 - _Z11multiMatrixPiS_S_i)
        .other          _Z11multiMatrixPiS_S_i,@"STO_CUDA_ENTRY STV_DEFAULT"
_Z11multiMatrixPiS_S_i:
.text._Z11multiMatrixPiS_S_i:
[----:B------:R-:W-:Y:S01]  /*0000*/  LDC R1, c[0x0][0x37c] ;  /* 0x0000df00ff017b82 */ /* 0x000fe20000000800 */
[----:B------:R-:W0:Y:S01]  /*0010*/  S2R R22, SR_TID.X ;  /* 0x0000000000167919 */ /* 0x000e220000002100 */
[----:B------:R-:W0:Y:S06]  /*0020*/  LDCU UR7, c[0x0][0x360] ;  /* 0x00006c00ff0777ac */ /* 0x000e2c0008000800 */
[----:B------:R-:W1:Y:S01]  /*0030*/  S2UR UR5, SR_CgaCtaId ;  /* 0x00000000000579c3 */ /* 0x000e620000008800 */
[----:B------:R-:W-:Y:S01]  /*0040*/  IMAD.MOV.U32 R16, RZ, RZ, RZ ;  /* 0x000000ffff107224 */ /* 0x000fe200078e00ff */
[----:B------:R-:W0:Y:S01]  /*0050*/  S2R R3, SR_CTAID.X ;  /* 0x0000000000037919 */ /* 0x000e220000002500 */
[----:B------:R-:W2:Y:S01]  /*0060*/  LDCU UR8, c[0x0][0x364] ;  /* 0x00006c80ff0877ac */ /* 0x000ea20008000800 */
[----:B------:R-:W3:Y:S01]  /*0070*/  S2R R23, SR_TID.Y ;  /* 0x0000000000177919 */ /* 0x000ee20000002200 */
[----:B------:R-:W4:Y:S01]  /*0080*/  LDCU UR9, c[0x0][0x398] ;  /* 0x00007300ff0977ac */ /* 0x000f220008000800 */
[----:B------:R-:W2:Y:S01]  /*0090*/  S2R R0, SR_CTAID.Y ;  /* 0x0000000000007919 */ /* 0x000ea20000002600 */
[----:B------:R-:W-:Y:S01]  /*00a0*/  UMOV UR4, 0x400 ;  /* 0x0000040000047882 */ /* 0x000fe20000000000 */
[----:B------:R-:W5:Y:S01]  /*00b0*/  LDCU UR6, c[0x0][0x370] ;  /* 0x00006e00ff0677ac */ /* 0x000f620008000800 */
[----:B------:R-:W0:Y:S02]  /*00c0*/  LDCU.64 UR10, c[0x0][0x358] ;  /* 0x00006b00ff0a77ac */ /* 0x000e240008000a00 */
[----:B0-----:R-:W-:Y:S01]  /*00d0*/  IMAD R20, R3, UR7, R22 ;  /* 0x0000000703147c24 */ /* 0x001fe2000f8e0216 */
[----:B----4-:R-:W-:Y:S01]  /*00e0*/  UIMAD UR7, UR9, UR9, URZ ;  /* 0x00000009090772a4 */ /* 0x010fe2000f8e02ff */
[----:B------:R-:W0:Y:S02]  /*00f0*/  LDC.64 R2, c[0x0][0x380] ;  /* 0x0000e000ff027b82 */ /* 0x000e240000000a00 */
[----:B---3--:R-:W-:-:S02]  /*0100*/  IMAD R19, R23, UR9, R20 ;  /* 0x0000000917137c24 */ /* 0x008fc4000f8e0214 */
[----:B--2---:R-:W-:Y:S01]  /*0110*/  IMAD R21, R0, UR8, R23 ;  /* 0x0000000800157c24 */ /* 0x004fe2000f8e0217 */
[----:B-1----:R-:W-:-:S03]  /*0120*/  ULEA UR8, UR5, UR4, 0x18 ;  /* 0x0000000405087291 */ /* 0x002fc6000f8ec0ff */
[----:B------:R-:W1:Y:S01]  /*0130*/  LDC R0, c[0x0][0x398] ;  /* 0x0000e600ff007b82 */ /* 0x000e620000000800 */
[----:B------:R-:W-:Y:S01]  /*0140*/  UIADD3 UR4, UPT, UPT, UR4, 0x400, URZ ;  /* 0x0000040004047890 */ /* 0x000fe2000fffe0ff */
[----:B------:R-:W-:Y:S01]  /*0150*/  VIMNMX R4, PT, PT, R20, R21, !PT ;  /* 0x0000001514047248 */ /* 0x000fe20007fe0100 */
[----:B------:R-:W-:Y:S02]  /*0160*/  IMAD R20, R21, UR9, R20 ;  /* 0x0000000915147c24 */ /* 0x000fe4000f8e0214 */
[----:B------:R-:W-:Y:S01]  /*0170*/  ULEA UR4, UR5, UR4, 0x18 ;  /* 0x0000000405047291 */ /* 0x000fe2000f8ec0ff */
[----:B------:R-:W-:Y:S01]  /*0180*/  LEA R17, R23, UR8, 0x6 ;  /* 0x0000000817117c11 */ /* 0x000fe2000f8e30ff */
[----:B------:R-:W-:Y:S01]  /*0190*/  IMAD R21, R21, UR9, R22 ;  /* 0x0000000915157c24 */ /* 0x000fe2000f8e0216 */
[----:B------:R-:W-:Y:S01]  /*01a0*/  ISETP.GE.AND P0, PT, R4, UR9, PT ;  /* 0x0000000904007c0c */ /* 0x000fe2000bf06270 */
[----:B-----5:R-:W-:Y:S02]  /*01b0*/  UIADD3 UR5, UPT, UPT, -UR6, URZ, URZ ;  /* 0x000000ff06057290 */ /* 0x020fe4000fffe1ff */
[C---:B------:R-:W-:Y:S01]  /*01c0*/  LEA R18, R22.reuse, UR4, 0x2 ;  /* 0x0000000416127c11 */ /* 0x040fe2000f8e10ff */
[----:B------:R-:W-:-:S04]  /*01d0*/  IMAD R22, R22, 0x4, R17 ;  /* 0x0000000416167824 */ /* 0x000fc800078e0211 */
[----:B------:R-:W-:-:S07]  /*01e0*/  IMAD R23, R23, 0x40, R18 ;  /* 0x0000004017177824 */ /* 0x000fce00078e0212 */
.L_x_32:
[----:B------:R-:W-:Y:S02]  /*01f0*/  ISETP.GE.AND P2, PT, R19, UR7, PT ;  /* 0x0000000713007c0c */ /* 0x000fe4000bf46270 */
[----:B0-----:R-:W-:Y:S02]  /*0200*/  CS2R R8, SRZ ;  /* 0x0000000000087805 */ /* 0x001fe4000001ff00 */
[C---:B------:R-:W-:Y:S01]  /*0210*/  ISETP.GE.AND P1, PT, R21.reuse, UR7, PT ;  /* 0x0000000715007c0c */ /* 0x040fe2000bf26270 */
[----:B0-----:R-:W-:-:S08]  /*0220*/  IMAD.WIDE R4, R21, 0x4, R2 ;  /* 0x0000000415047825 */ /* 0x001fd000078e0202 */
[----:B------:R-:W0:Y:S04]  /*0230*/  @!P2 LDC.64 R6, c[0x0][0x388] ;  /* 0x0000e200ff06ab82 */ /* 0x000e280000000a00 */
[----:B------:R-:W2:Y:S01]  /*0240*/  @!P1 LDG.E R9, desc[UR10][R4.64] ;  /* 0x0000000a04099981 */ /* 0x000ea2000c1e1900 */
[----:B0-----:R-:W-:-:S05]  /*0250*/  @!P2 IMAD.WIDE R6, R19, 0x4, R6 ;  /* 0x000000041306a825 */ /* 0x001fca00078e0206 */
[----:B------:R-:W3:Y:S01]  /*0260*/  @!P2 LDG.E R8, desc[UR10][R6.64] ;  /* 0x0000000a0608a981 */ /* 0x000ee2000c1e1900 */
[----:B------:R-:W-:Y:S01]  /*0270*/  UIADD3 UR5, UPT, UPT, UR5, 0x1, URZ ;  /* 0x0000000105057890 */ /* 0x000fe2000fffe0ff */
[----:B------:R-:W-:Y:S03]  /*0280*/  BSSY.RECONVERGENT B0, `(.L_x_0) ;  /* 0x00000b8000007945 */ /* 0x000fe60003800200 */
[----:B------:R-:W-:Y:S01]  /*0290*/  UISETP.NE.AND UP0, UPT, UR5, URZ, UPT ;  /* 0x000000ff0500728c */ /* 0x000fe2000bf05270 */
[----:B--2---:R0:W-:Y:S04]  /*02a0*/  STS [R22], R9 ;  /* 0x0000000916007388 */ /* 0x0041e80000000800 */
[----:B---3--:R0:W-:Y:S01]  /*02b0*/  STS [R23], R8 ;  /* 0x0000000817007388 */ /* 0x0081e20000000800 */
[----:B------:R-:W-:Y:S06]  /*02c0*/  BAR.SYNC.DEFER_BLOCKING 0x0 ;  /* 0x0000000000007b1d */ /* 0x000fec0000010000 */
[----:B------:R-:W-:Y:S05]  /*02d0*/  @P0 BRA `(.L_x_1) ;  /* 0x0000000800c80947 */ /* 0x000fea0003800000 */
[----:B------:R-:W2:Y:S01]  /*02e0*/  LDS.128 R12, [R17] ;  /* 0x00000000110c7984 */ /* 0x000ea20000000c00 */
[----:B------:R-:W-:Y:S03]  /*02f0*/  BSSY.RECONVERGENT B1, `(.L_x_2) ;  /* 0x000000b000017945 */ /* 0x000fe60003800200 */
[----:B------:R3:W4:Y:S01]  /*0300*/  LDS.128 R4, [R17+0x10] ;  /* 0x0000100011047984 */ /* 0x0007220000000c00 */
[----:B--2---:R-:W-:-:S13]  /*0310*/  ISETP.NE.AND P1, PT, R12, RZ, PT ;  /* 0x000000ff0c00720c */ /* 0x004fda0003f25270 */
[----:B---34-:R-:W-:Y:S05]  /*0320*/  @!P1 BRA `(.L_x_3) ;  /* 0x00000000001c9947 */ /* 0x018fea0003800000 */
[----:B0-----:R-:W0:Y:S02]  /*0330*/  LDS R8, [R18] ;  /* 0x0000000012087984 */ /* 0x001e240000000800 */
[----:B0-----:R-:W-:-:S13]  /*0340*/  ISETP.NE.AND P1, PT, R8, RZ, PT ;  /* 0x000000ff0800720c */ /* 0x001fda0003f25270 */
[----:B------:R-:W0:Y:S01]  /*0350*/  @P1 S2R R9, SR_CgaCtaId ;  /* 0x0000000000091919 */ /* 0x000e220000008800 */
[----:B------:R-:W-:-:S04]  /*0360*/  @P1 MOV R8, 0x400 ;  /* 0x0000040000081802 */ /* 0x000fc80000000f00 */
[----:B0-----:R-:W-:-:S06]  /*0370*/  @P1 LEA R9, R9, R8, 0x18 ;  /* 0x0000000809091211 */ /* 0x001fcc00078ec0ff */
[----:B------:R-:W0:Y:S02]  /*0380*/  @P1 LDS R9, [R9+0x400] ;  /* 0x0004000009091984 */ /* 0x000e240000000800 */
[----:B0-----:R-:W-:-:S07]  /*0390*/  @P1 IMAD R16, R12, R9, R16 ;  /* 0x000000090c101224 */ /* 0x001fce00078e0210 */
.L_x_3:
[----:B------:R-:W-:Y:S05]  /*03a0*/  BSYNC.RECONVERGENT B1 ;  /* 0x0000000000017941 */ /* 0x000fea0003800200 */
.L_x_2:
[----:B0-----:R0:W2:Y:S01]  /*03b0*/  LDS.128 R8, [R17+0x20] ;  /* 0x0000200011087984 */ /* 0x0010a20000000c00 */
[----:B------:R-:W-:Y:S01]  /*03c0*/  ISETP.NE.AND P2, PT, R13, RZ, PT ;  /* 0x000000ff0d00720c */ /* 0x000fe20003f45270 */
[----:B------:R-:W-:Y:S01]  /*03d0*/  BSSY.RECONVERGENT B1, `(.L_x_4) ;  /* 0x000000c000017945 */ /* 0x000fe20003800200 */
[----:B------:R-:W-:Y:S02]  /*03e0*/  ISETP.NE.AND P3, PT, R14, RZ, PT ;  /* 0x000000ff0e00720c */ /* 0x000fe40003f65270 */
[----:B------:R-:W-:Y:S02]  /*03f0*/  ISETP.NE.AND P4, PT, R15, RZ, PT ;  /* 0x000000ff0f00720c */ /* 0x000fe40003f85270 */
[----:B------:R-:W-:-:S07]  /*0400*/  ISETP.NE.AND P1, PT, R4, RZ, PT ;  /* 0x000000ff0400720c */ /* 0x000fce0003f25270 */
[----:B0-----:R-:W-:Y:S06]  /*0410*/  @!P2 BRA `(.L_x_5) ;  /* 0x00000000001ca947 */ /* 0x001fec0003800000 */
[----:B------:R-:W0:Y:S02]  /*0420*/  LDS R12, [R18+0x40] ;  /* 0x00004000120c7984 */ /* 0x000e240000000800 */
[----:B0-----:R-:W-:-:S13]  /*0430*/  ISETP.NE.AND P2, PT, R12, RZ, PT ;  /* 0x000000ff0c00720c */ /* 0x001fda0003f45270 */
[----:B------:R-:W0:Y:S01]  /*0440*/  @P2 S2R R25, SR_CgaCtaId ;  /* 0x0000000000192919 */ /* 0x000e220000008800 */
[----:B------:R-:W-:-:S04]  /*0450*/  @P2 MOV R12, 0x400 ;  /* 0x00000400000c2802 */ /* 0x000fc80000000f00 */
[----:B0-----:R-:W-:-:S06]  /*0460*/  @P2 LEA R12, R25, R12, 0x18 ;  /* 0x0000000c190c2211 */ /* 0x001fcc00078ec0ff */
[----:B------:R-:W0:Y:S02]  /*0470*/  @P2 LDS R12, [R12+0x444] ;  /* 0x000444000c0c2984 */ /* 0x000e240000000800 */
[----:B0-----:R-:W-:-:S07]  /*0480*/  @P2 IMAD R16, R12, R13, R16 ;  /* 0x0000000d0c102224 */ /* 0x001fce00078e0210 */
.L_x_5:
[----:B------:R-:W-:Y:S05]  /*0490*/  BSYNC.RECONVERGENT B1 ;  /* 0x0000000000017941 */ /* 0x000fea0003800200 */
.L_x_4:
[----:B------:R-:W-:Y:S04]  /*04a0*/  BSSY.RECONVERGENT B1, `(.L_x_6) ;  /* 0x0000009000017945 */ /* 0x000fe80003800200 */
[----:B------:R-:W-:Y:S05]  /*04b0*/  @!P3 BRA `(.L_x_7) ;  /* 0x00000000001cb947 */ /* 0x000fea0003800000 */
[----:B------:R-:W0:Y:S02]  /*04c0*/  LDS R12, [R18+0x80] ;  /* 0x00008000120c7984 */ /* 0x000e240000000800 */
[----:B0-----:R-:W-:-:S13]  /*04d0*/  ISETP.NE.AND P2, PT, R12, RZ, PT ;  /* 0x000000ff0c00720c */ /* 0x001fda0003f45270 */
[----:B------:R-:W0:Y:S01]  /*04e0*/  @P2 S2R R13, SR_CgaCtaId ;  /* 0x00000000000d2919 */ /* 0x000e220000008800 */
[----:B------:R-:W-:-:S04]  /*04f0*/  @P2 MOV R12, 0x400 ;  /* 0x00000400000c2802 */ /* 0x000fc80000000f00 */
[----:B0-----:R-:W-:-:S06]  /*0500*/  @P2 LEA R13, R13, R12, 0x18 ;  /* 0x0000000c0d0d2211 */ /* 0x001fcc00078ec0ff */
[----:B------:R-:W0:Y:S02]  /*0510*/  @P2 LDS R13, [R13+0x488] ;  /* 0x000488000d0d2984 */ /* 0x000e240000000800 */
[----:B0-----:R-:W-:-:S07]  /*0520*/  @P2 IMAD R16, R13, R14, R16 ;  /* 0x0000000e0d102224 */ /* 0x001fce00078e0210 */
.L_x_7:
[----:B------:R-:W-:Y:S05]  /*0530*/  BSYNC.RECONVERGENT B1 ;  /* 0x0000000000017941 */ /* 0x000fea0003800200 */
.L_x_6:
        /* <DEDUP_REMOVED lines=9> */
.L_x_9:
[----:B------:R-:W-:Y:S05]  /*05d0*/  BSYNC.RECONVERGENT B1 ;  /* 0x0000000000017941 */ /* 0x000fea0003800200 */
.L_x_8:
        /* <DEDUP_REMOVED lines=9> */
.L_x_11:
[----:B------:R-:W-:Y:S05]  /*0670*/  BSYNC.RECONVERGENT B1 ;  /* 0x0000000000017941 */ /* 0x000fea0003800200 */
.L_x_10:
[----:B------:R0:W3:Y:S01]  /*0680*/  LDS.128 R12, [R17+0x30] ;  /* 0x00003000110c7984 */ /* 0x0000e20000000c00 */
[----:B------:R-:W-:Y:S01]  /*0690*/  ISETP.NE.AND P6, PT, R5, RZ, PT ;  /* 0x000000ff0500720c */ /* 0x000fe20003fc5270 */
[----:B------:R-:W-:Y:S01]  /*06a0*/  BSSY.RECONVERGENT B1, `(.L_x_12) ;  /* 0x000000e000017945 */ /* 0x000fe20003800200 */
[----:B------:R-:W-:Y:S02]  /*06b0*/  ISETP.NE.AND P2, PT, R6, RZ, PT ;  /* 0x000000ff0600720c */ /* 0x000fe40003f45270 */
[----:B------:R-:W-:Y:S02]  /*06c0*/  ISETP.NE.AND P3, PT, R7, RZ, PT ;  /* 0x000000ff0700720c */ /* 0x000fe40003f65270 */
[----:B--2---:R-:W-:Y:S02]  /*06d0*/  ISETP.NE.AND P4, PT, R8, RZ, PT ;  /* 0x000000ff0800720c */ /* 0x004fe40003f85270 */
[----:B------:R-:W-:Y:S02]  /*06e0*/  ISETP.NE.AND P5, PT, R9, RZ, PT ;  /* 0x000000ff0900720c */ /* 0x000fe40003fa5270 */
[----:B------:R-:W-:-:S03]  /*06f0*/  ISETP.NE.AND P1, PT, R10, RZ, PT ;  /* 0x000000ff0a00720c */ /* 0x000fc60003f25270 */
[----:B0-----:R-:W-:Y:S10]  /*0700*/  @!P6 BRA `(.L_x_13) ;  /* 0x00000000001ce947 */ /* 0x001ff40003800000 */
[----:B------:R-:W0:Y:S02]  /*0710*/  LDS R4, [R18+0x140] ;  /* 0x0001400012047984 */ /* 0x000e240000000800 */
[----:B0-----:R-:W-:-:S13]  /*0720*/  ISETP.NE.AND P6, PT, R4, RZ, PT ;  /* 0x000000ff0400720c */ /* 0x001fda0003fc5270 */
[----:B------:R-:W0:Y:S01]  /*0730*/  @P6 S2R R25, SR_CgaCtaId ;  /* 0x0000000000196919 */ /* 0x000e220000008800 */
[----:B------:R-:W-:-:S04]  /*0740*/  @P6 MOV R4, 0x400 ;  /* 0x0000040000046802 */ /* 0x000fc80000000f00 */
[----:B0-----:R-:W-:-:S06]  /*0750*/  @P6 LEA R4, R25, R4, 0x18 ;  /* 0x0000000419046211 */ /* 0x001fcc00078ec0ff */
[----:B------:R-:W0:Y:S02]  /*0760*/  @P6 LDS R4, [R4+0x554] ;  /* 0x0005540004046984 */ /* 0x000e240000000800 */
[----:B0-----:R-:W-:-:S07]  /*0770*/  @P6 IMAD R16, R4, R5, R16 ;  /* 0x0000000504106224 */ /* 0x001fce00078e0210 */
.L_x_13:
[----:B------:R-:W-:Y:S05]  /*0780*/  BSYNC.RECONVERGENT B1 ;  /* 0x0000000000017941 */ /* 0x000fea0003800200 */
.L_x_12:
        /* <DEDUP_REMOVED lines=9> */
.L_x_15:
[----:B------:R-:W-:Y:S05]  /*0820*/  BSYNC.RECONVERGENT B1 ;  /* 0x0000000000017941 */ /* 0x000fea0003800200 */
.L_x_14:
        /* <DEDUP_REMOVED lines=9> */
.L_x_17:
[----:B------:R-:W-:Y:S05]  /*08c0*/  BSYNC.RECONVERGENT B1 ;  /* 0x0000000000017941 */ /* 0x000fea0003800200 */
.L_x_16:
        /* <DEDUP_REMOVED lines=9> */
.L_x_19:
[----:B------:R-:W-:Y:S05]  /*0960*/  BSYNC.RECONVERGENT B1 ;  /* 0x0000000000017941 */ /* 0x000fea0003800200 */
.L_x_18:
        /* <DEDUP_REMOVED lines=9> */
.L_x_21:
[----:B------:R-:W-:Y:S05]  /*0a00*/  BSYNC.RECONVERGENT B1 ;  /* 0x0000000000017941 */ /* 0x000fea0003800200 */
.L_x_20:
[----:B------:R-:W-:Y:S01]  /*0a10*/  BSSY.RECONVERGENT B1, `(.L_x_22) ;  /* 0x000000e000017945 */ /* 0x000fe20003800200 */
[----:B------:R-:W-:Y:S02]  /*0a20*/  ISETP.NE.AND P2, PT, R11, RZ, PT ;  /* 0x000000ff0b00720c */ /* 0x000fe40003f45270 */
[----:B---3--:R-:W-:Y:S02]  /*0a30*/  ISETP.NE.AND P3, PT, R12, RZ, PT ;  /* 0x000000ff0c00720c */ /* 0x008fe40003f65270 */
[----:B------:R-:W-:Y:S02]  /*0a40*/  ISETP.NE.AND P4, PT, R13, RZ, PT ;  /* 0x000000ff0d00720c */ /* 0x000fe40003f85270 */
[----:B------:R-:W-:Y:S02]  /*0a50*/  ISETP.NE.AND P5, PT, R14, RZ, PT ;  /* 0x000000ff0e00720c */ /* 0x000fe40003fa5270 */
[----:B------:R-:W-:Y:S01]  /*0a60*/  ISETP.NE.AND P6, PT, R15, RZ, PT ;  /* 0x000000ff0f00720c */ /* 0x000fe20003fc5270 */
[----:B------:R-:W-:-:S12]  /*0a70*/  @!P1 BRA `(.L_x_23) ;  /* 0x00000000001c9947 */ /* 0x000fd80003800000 */
[----:B------:R-:W0:Y:S02]  /*0a80*/  LDS R4, [R18+0x280] ;  /* 0x0002800012047984 */ /* 0x000e240000000800 */
[----:B0-----:R-:W-:-:S13]  /*0a90*/  ISETP.NE.AND P1, PT, R4, RZ, PT ;  /* 0x000000ff0400720c */ /* 0x001fda0003f25270 */
[----:B------:R-:W0:Y:S01]  /*0aa0*/  @P1 S2R R5, SR_CgaCtaId ;  /* 0x0000000000051919 */ /* 0x000e220000008800 */
[----:B------:R-:W-:-:S04]  /*0ab0*/  @P1 MOV R4, 0x400 ;  /* 0x0000040000041802 */ /* 0x000fc80000000f00 */
[----:B0-----:R-:W-:-:S06]  /*0ac0*/  @P1 LEA R5, R5, R4, 0x18 ;  /* 0x0000000405051211 */ /* 0x001fcc00078ec0ff */
[----:B------:R-:W0:Y:S02]  /*0ad0*/  @P1 LDS R5, [R5+0x6a8] ;  /* 0x0006a80005051984 */ /* 0x000e240000000800 */
[----:B0-----:R-:W-:-:S07]  /*0ae0*/  @P1 IMAD R16, R5, R10, R16 ;  /* 0x0000000a05101224 */ /* 0x001fce00078e0210 */
.L_x_23:
[----:B------:R-:W-:Y:S05]  /*0af0*/  BSYNC.RECONVERGENT B1 ;  /* 0x0000000000017941 */ /* 0x000fea0003800200 */
.L_x_22:
        /* <DEDUP_REMOVED lines=9> */
.L_x_25:
[----:B------:R-:W-:Y:S05]  /*0b90*/  BSYNC.RECONVERGENT B1 ;  /* 0x0000000000017941 */ /* 0x000fea0003800200 */
.L_x_24:
        /* <DEDUP_REMOVED lines=9> */
.L_x_27:
[----:B------:R-:W-:Y:S05]  /*0c30*/  BSYNC.RECONVERGENT B1 ;  /* 0x0000000000017941 */ /* 0x000fea0003800200 */
.L_x_26:
        /* <DEDUP_REMOVED lines=9> */
.L_x_29:
[----:B------:R-:W-:Y:S05]  /*0cd0*/  BSYNC.RECONVERGENT B1 ;  /* 0x0000000000017941 */ /* 0x000fea0003800200 */
.L_x_28:
        /* <DEDUP_REMOVED lines=9> */
.L_x_31:
[----:B------:R-:W-:Y:S05]  /*0d70*/  BSYNC.RECONVERGENT B1 ;  /* 0x0000000000017941 */ /* 0x000fea0003800200 */
.L_x_30:
        /* <DEDUP_REMOVED lines=8> */
.L_x_1:
[----:B------:R-:W-:Y:S05]  /*0e00*/  BSYNC.RECONVERGENT B0 ;  /* 0x0000000000007941 */ /* 0x000fea0003800200 */
.L_x_0:
[----:B------:R-:W-:Y:S01]  /*0e10*/  BAR.SYNC.DEFER_BLOCKING 0x0 ;  /* 0x0000000000007b1d */ /* 0x000fe20000010000 */
[----:B------:R-:W-:Y:S02]  /*0e20*/  VIADD R21, R21, 0x10 ;  /* 0x0000001015157836 */ /* 0x000fe40000000000 */
[----:B-1----:R-:W-:-:S03]  /*0e30*/  IMAD R19, R0, 0x10, R19 ;  /* 0x0000001000137824 */ /* 0x002fc600078e0213 */
[----:B------:R-:W-:Y:S05]  /*0e40*/  BRA.U UP0, `(.L_x_32) ;  /* 0xfffffff100e87547 */ /* 0x000fea000b83ffff */
[----:B------:R-:W-:Y:S06]  /*0e50*/  BAR.SYNC.DEFER_BLOCKING 0x0 ;  /* 0x0000000000007b1d */ /* 0x000fec0000010000 */
[----:B------:R-:W-:Y:S05]  /*0e60*/  @P0 EXIT ;  /* 0x000000000000094d */ /* 0x000fea0003800000 */
[----:B------:R-:W1:Y:S02]  /*0e70*/  LDC.64 R2, c[0x0][0x390] ;  /* 0x0000e400ff027b82 */ /* 0x000e640000000a00 */
[----:B-1----:R-:W-:-:S05]  /*0e80*/  IMAD.WIDE R20, R20, 0x4, R2 ;  /* 0x0000000414147825 */ /* 0x002fca00078e0202 */
[----:B------:R-:W-:Y:S01]  /*0e90*/  STG.E desc[UR10][R20.64], R16 ;  /* 0x0000001014007986 */ /* 0x000fe2000c10190a */
[----:B------:R-:W-:Y:S05]  /*0ea0*/  EXIT ;  /* 0x000000000000794d */ /* 0x000fea0003800000 */
.L_x_33:
[----:B------:R-:W-:-:S00]  /*0eb0*/  BRA `(.L_x_33) ;  /* 0xfffffffc00fc7947 */ /* 0x000fc0000383ffff */
[----:B------:R-:W-:-:S00]  /*0ec0*/  NOP ;  /* 0x0000000000007918 */ /* 0x000fc00000000000 */
        /* <DEDUP_REMOVED lines=11> */
.L_x_34:


//--------------------- .nv.shared._Z11multiMatrixPiS_S_i --------------------------
	.section	.nv.shared._Z11multiMatrixPiS_S_i,"aw",@nobits
	.sectionflags	@""
	.align	4
.nv.shared._Z11multiMatrixPiS_S_i:
	.zero		3072


//--------------------- .nv.shared.reserved.0     --------------------------
	.section	.nv.shared.reserved.0,"aw",@nobits
	.weak		__nv_reservedSMEM_offset_0_alias
	.size		__nv_reservedSMEM_offset_0_alias, 0, 64
	.other		__nv_reservedSMEM_offset_0_alias,@"STO_CUDA_RESERVED_SHARED STV_DEFAULT"
__nv_reservedSMEM_offset_0_alias:
	.zero		0
	.zero		64


//--------------------- .nv.constant0._Z11multiMatrixPiS_S_i --------------------------
	.section	.nv.constant0._Z11multiMatrixPiS_S_i,"a",@progbits
	.sectionflags	@""
	.align	4
.nv.constant0._Z11multiMatrixPiS_S_i:
	.zero		924


//--------------------- SYMBOLS --------------------------

	.type		.nv.reservedSmem.offset0,@object
	.size		.nv.reservedSmem.offset0,0x4
	.type		.nv.reservedSmem.cap,@object
	.size		.nv.reservedSmem.cap,0x4
